//
// Generated by NVIDIA NVVM Compiler
//
// Compiler Build ID: CL-36424714
// Cuda compilation tools, release 13.0, V13.0.88
// Based on NVVM 20.0.0
//

.version 9.0
.target sm_100
.address_size 64

	// .globl	_Z11gemm_blocksPfS_S_i
// _ZZ11gemm_blocksPfS_S_iE4ASum has been demoted
// _ZZ11gemm_blocksPfS_S_iE4BSum has been demoted

.visible .entry _Z11gemm_blocksPfS_S_i(
	.param .u64 .ptr .align 1 _Z11gemm_blocksPfS_S_i_param_0,
	.param .u64 .ptr .align 1 _Z11gemm_blocksPfS_S_i_param_1,
	.param .u64 .ptr .align 1 _Z11gemm_blocksPfS_S_i_param_2,
	.param .u32 _Z11gemm_blocksPfS_S_i_param_3
)
{
	.reg .pred 	%p<4>;
	.reg .b32 	%r<37>;
	.reg .b32 	%f<201>;
	.reg .b64 	%rd<13>;
	// demoted variable
	.shared .align 4 .b8 _ZZ11gemm_blocksPfS_S_iE4ASum[16384];
	// demoted variable
	.shared .align 4 .b8 _ZZ11gemm_blocksPfS_S_iE4BSum[16384];
	ld.param.u64 	%rd3, [_Z11gemm_blocksPfS_S_i_param_0];
	ld.param.u64 	%rd4, [_Z11gemm_blocksPfS_S_i_param_1];
	ld.param.u64 	%rd5, [_Z11gemm_blocksPfS_S_i_param_2];
	ld.param.u32 	%r24, [_Z11gemm_blocksPfS_S_i_param_3];
	mov.u32 	%r25, %ctaid.y;
	mov.u32 	%r1, %ntid.y;
	mul.lo.s32 	%r2, %r25, %r1;
	mov.u32 	%r3, %tid.y;
	add.s32 	%r26, %r2, %r3;
	mul.lo.s32 	%r4, %r24, %r26;
	mov.u32 	%r27, %ctaid.x;
	mov.u32 	%r5, %ntid.x;
	mov.u32 	%r6, %tid.x;
	mad.lo.s32 	%r7, %r27, %r5, %r6;
	add.s32 	%r8, %r7, %r4;
	mul.lo.s32 	%r28, %r24, %r24;
	setp.ge.u32 	%p1, %r8, %r28;
	@%p1 bra 	$L__BB0_5;
	mul.lo.s32 	%r36, %r24, %r2;
	add.s32 	%r29, %r24, %r36;
	add.s32 	%r10, %r29, -1;
	setp.ge.s32 	%p2, %r36, %r10;
	mov.f32 	%f200, 0f00000000;
	@%p2 bra 	$L__BB0_4;
	shl.b32 	%r30, %r3, 8;
	mov.u32 	%r31, _ZZ11gemm_blocksPfS_S_iE4ASum;
	add.s32 	%r11, %r31, %r30;
	shl.b32 	%r32, %r6, 2;
	add.s32 	%r12, %r11, %r32;
	mov.u32 	%r33, _ZZ11gemm_blocksPfS_S_iE4BSum;
	add.s32 	%r14, %r33, %r32;
	add.s32 	%r13, %r14, %r30;
	add.s32 	%r35, %r6, %r4;
	mad.lo.s32 	%r34, %r24, %r3, %r7;
	cvta.to.global.u64 	%rd1, %rd3;
	cvta.to.global.u64 	%rd2, %rd4;
	mul.lo.s32 	%r17, %r24, %r1;
	mov.f32 	%f200, 0f00000000;
$L__BB0_3:
	mul.wide.u32 	%rd6, %r35, 4;
	add.s64 	%rd7, %rd1, %rd6;
	ld.global.f32 	%f6, [%rd7];
	st.shared.f32 	[%r12], %f6;
	mul.wide.u32 	%rd8, %r34, 4;
	add.s64 	%rd9, %rd2, %rd8;
	ld.global.f32 	%f7, [%rd9];
	st.shared.f32 	[%r13], %f7;
	bar.sync 	0;
	ld.shared.f32 	%f8, [%r11];
	ld.shared.f32 	%f9, [%r14];
	fma.rn.f32 	%f10, %f8, %f9, %f200;
	ld.shared.f32 	%f11, [%r11+4];
	ld.shared.f32 	%f12, [%r14+256];
	fma.rn.f32 	%f13, %f11, %f12, %f10;
	ld.shared.f32 	%f14, [%r11+8];
	ld.shared.f32 	%f15, [%r14+512];
	fma.rn.f32 	%f16, %f14, %f15, %f13;
	ld.shared.f32 	%f17, [%r11+12];
	ld.shared.f32 	%f18, [%r14+768];
	fma.rn.f32 	%f19, %f17, %f18, %f16;
	ld.shared.f32 	%f20, [%r11+16];
	ld.shared.f32 	%f21, [%r14+1024];
	fma.rn.f32 	%f22, %f20, %f21, %f19;
	ld.shared.f32 	%f23, [%r11+20];
	ld.shared.f32 	%f24, [%r14+1280];
	fma.rn.f32 	%f25, %f23, %f24, %f22;
	ld.shared.f32 	%f26, [%r11+24];
	ld.shared.f32 	%f27, [%r14+1536];
	fma.rn.f32 	%f28, %f26, %f27, %f25;
	ld.shared.f32 	%f29, [%r11+28];
	ld.shared.f32 	%f30, [%r14+1792];
	fma.rn.f32 	%f31, %f29, %f30, %f28;
	ld.shared.f32 	%f32, [%r11+32];
	ld.shared.f32 	%f33, [%r14+2048];
	fma.rn.f32 	%f34, %f32, %f33, %f31;
	ld.shared.f32 	%f35, [%r11+36];
	ld.shared.f32 	%f36, [%r14+2304];
	fma.rn.f32 	%f37, %f35, %f36, %f34;
	ld.shared.f32 	%f38, [%r11+40];
	ld.shared.f32 	%f39, [%r14+2560];
	fma.rn.f32 	%f40, %f38, %f39, %f37;
	ld.shared.f32 	%f41, [%r11+44];
	ld.shared.f32 	%f42, [%r14+2816];
	fma.rn.f32 	%f43, %f41, %f42, %f40;
	ld.shared.f32 	%f44, [%r11+48];
	ld.shared.f32 	%f45, [%r14+3072];
	fma.rn.f32 	%f46, %f44, %f45, %f43;
	ld.shared.f32 	%f47, [%r11+52];
	ld.shared.f32 	%f48, [%r14+3328];
	fma.rn.f32 	%f49, %f47, %f48, %f46;
	ld.shared.f32 	%f50, [%r11+56];
	ld.shared.f32 	%f51, [%r14+3584];
	fma.rn.f32 	%f52, %f50, %f51, %f49;
	ld.shared.f32 	%f53, [%r11+60];
	ld.shared.f32 	%f54, [%r14+3840];
	fma.rn.f32 	%f55, %f53, %f54, %f52;
	ld.shared.f32 	%f56, [%r11+64];
	ld.shared.f32 	%f57, [%r14+4096];
	fma.rn.f32 	%f58, %f56, %f57, %f55;
	ld.shared.f32 	%f59, [%r11+68];
	ld.shared.f32 	%f60, [%r14+4352];
	fma.rn.f32 	%f61, %f59, %f60, %f58;
	ld.shared.f32 	%f62, [%r11+72];
	ld.shared.f32 	%f63, [%r14+4608];
	fma.rn.f32 	%f64, %f62, %f63, %f61;
	ld.shared.f32 	%f65, [%r11+76];
	ld.shared.f32 	%f66, [%r14+4864];
	fma.rn.f32 	%f67, %f65, %f66, %f64;
	ld.shared.f32 	%f68, [%r11+80];
	ld.shared.f32 	%f69, [%r14+5120];
	fma.rn.f32 	%f70, %f68, %f69, %f67;
	ld.shared.f32 	%f71, [%r11+84];
	ld.shared.f32 	%f72, [%r14+5376];
	fma.rn.f32 	%f73, %f71, %f72, %f70;
	ld.shared.f32 	%f74, [%r11+88];
	ld.shared.f32 	%f75, [%r14+5632];
	fma.rn.f32 	%f76, %f74, %f75, %f73;
	ld.shared.f32 	%f77, [%r11+92];
	ld.shared.f32 	%f78, [%r14+5888];
	fma.rn.f32 	%f79, %f77, %f78, %f76;
	ld.shared.f32 	%f80, [%r11+96];
	ld.shared.f32 	%f81, [%r14+6144];
	fma.rn.f32 	%f82, %f80, %f81, %f79;
	ld.shared.f32 	%f83, [%r11+100];
	ld.shared.f32 	%f84, [%r14+6400];
	fma.rn.f32 	%f85, %f83, %f84, %f82;
	ld.shared.f32 	%f86, [%r11+104];
	ld.shared.f32 	%f87, [%r14+6656];
	fma.rn.f32 	%f88, %f86, %f87, %f85;
	ld.shared.f32 	%f89, [%r11+108];
	ld.shared.f32 	%f90, [%r14+6912];
	fma.rn.f32 	%f91, %f89, %f90, %f88;
	ld.shared.f32 	%f92, [%r11+112];
	ld.shared.f32 	%f93, [%r14+7168];
	fma.rn.f32 	%f94, %f92, %f93, %f91;
	ld.shared.f32 	%f95, [%r11+116];
	ld.shared.f32 	%f96, [%r14+7424];
	fma.rn.f32 	%f97, %f95, %f96, %f94;
	ld.shared.f32 	%f98, [%r11+120];
	ld.shared.f32 	%f99, [%r14+7680];
	fma.rn.f32 	%f100, %f98, %f99, %f97;
	ld.shared.f32 	%f101, [%r11+124];
	ld.shared.f32 	%f102, [%r14+7936];
	fma.rn.f32 	%f103, %f101, %f102, %f100;
	ld.shared.f32 	%f104, [%r11+128];
	ld.shared.f32 	%f105, [%r14+8192];
	fma.rn.f32 	%f106, %f104, %f105, %f103;
	ld.shared.f32 	%f107, [%r11+132];
	ld.shared.f32 	%f108, [%r14+8448];
	fma.rn.f32 	%f109, %f107, %f108, %f106;
	ld.shared.f32 	%f110, [%r11+136];
	ld.shared.f32 	%f111, [%r14+8704];
	fma.rn.f32 	%f112, %f110, %f111, %f109;
	ld.shared.f32 	%f113, [%r11+140];
	ld.shared.f32 	%f114, [%r14+8960];
	fma.rn.f32 	%f115, %f113, %f114, %f112;
	ld.shared.f32 	%f116, [%r11+144];
	ld.shared.f32 	%f117, [%r14+9216];
	fma.rn.f32 	%f118, %f116, %f117, %f115;
	ld.shared.f32 	%f119, [%r11+148];
	ld.shared.f32 	%f120, [%r14+9472];
	fma.rn.f32 	%f121, %f119, %f120, %f118;
	ld.shared.f32 	%f122, [%r11+152];
	ld.shared.f32 	%f123, [%r14+9728];
	fma.rn.f32 	%f124, %f122, %f123, %f121;
	ld.shared.f32 	%f125, [%r11+156];
	ld.shared.f32 	%f126, [%r14+9984];
	fma.rn.f32 	%f127, %f125, %f126, %f124;
	ld.shared.f32 	%f128, [%r11+160];
	ld.shared.f32 	%f129, [%r14+10240];
	fma.rn.f32 	%f130, %f128, %f129, %f127;
	ld.shared.f32 	%f131, [%r11+164];
	ld.shared.f32 	%f132, [%r14+10496];
	fma.rn.f32 	%f133, %f131, %f132, %f130;
	ld.shared.f32 	%f134, [%r11+168];
	ld.shared.f32 	%f135, [%r14+10752];
	fma.rn.f32 	%f136, %f134, %f135, %f133;
	ld.shared.f32 	%f137, [%r11+172];
	ld.shared.f32 	%f138, [%r14+11008];
	fma.rn.f32 	%f139, %f137, %f138, %f136;
	ld.shared.f32 	%f140, [%r11+176];
	ld.shared.f32 	%f141, [%r14+11264];
	fma.rn.f32 	%f142, %f140, %f141, %f139;
	ld.shared.f32 	%f143, [%r11+180];
	ld.shared.f32 	%f144, [%r14+11520];
	fma.rn.f32 	%f145, %f143, %f144, %f142;
	ld.shared.f32 	%f146, [%r11+184];
	ld.shared.f32 	%f147, [%r14+11776];
	fma.rn.f32 	%f148, %f146, %f147, %f145;
	ld.shared.f32 	%f149, [%r11+188];
	ld.shared.f32 	%f150, [%r14+12032];
	fma.rn.f32 	%f151, %f149, %f150, %f148;
	ld.shared.f32 	%f152, [%r11+192];
	ld.shared.f32 	%f153, [%r14+12288];
	fma.rn.f32 	%f154, %f152, %f153, %f151;
	ld.shared.f32 	%f155, [%r11+196];
	ld.shared.f32 	%f156, [%r14+12544];
	fma.rn.f32 	%f157, %f155, %f156, %f154;
	ld.shared.f32 	%f158, [%r11+200];
	ld.shared.f32 	%f159, [%r14+12800];
	fma.rn.f32 	%f160, %f158, %f159, %f157;
	ld.shared.f32 	%f161, [%r11+204];
	ld.shared.f32 	%f162, [%r14+13056];
	fma.rn.f32 	%f163, %f161, %f162, %f160;
	ld.shared.f32 	%f164, [%r11+208];
	ld.shared.f32 	%f165, [%r14+13312];
	fma.rn.f32 	%f166, %f164, %f165, %f163;
	ld.shared.f32 	%f167, [%r11+212];
	ld.shared.f32 	%f168, [%r14+13568];
	fma.rn.f32 	%f169, %f167, %f168, %f166;
	ld.shared.f32 	%f170, [%r11+216];
	ld.shared.f32 	%f171, [%r14+13824];
	fma.rn.f32 	%f172, %f170, %f171, %f169;
	ld.shared.f32 	%f173, [%r11+220];
	ld.shared.f32 	%f174, [%r14+14080];
	fma.rn.f32 	%f175, %f173, %f174, %f172;
	ld.shared.f32 	%f176, [%r11+224];
	ld.shared.f32 	%f177, [%r14+14336];
	fma.rn.f32 	%f178, %f176, %f177, %f175;
	ld.shared.f32 	%f179, [%r11+228];
	ld.shared.f32 	%f180, [%r14+14592];
	fma.rn.f32 	%f181, %f179, %f180, %f178;
	ld.shared.f32 	%f182, [%r11+232];
	ld.shared.f32 	%f183, [%r14+14848];
	fma.rn.f32 	%f184, %f182, %f183, %f181;
	ld.shared.f32 	%f185, [%r11+236];
	ld.shared.f32 	%f186, [%r14+15104];
	fma.rn.f32 	%f187, %f185, %f186, %f184;
	ld.shared.f32 	%f188, [%r11+240];
	ld.shared.f32 	%f189, [%r14+15360];
	fma.rn.f32 	%f190, %f188, %f189, %f187;
	ld.shared.f32 	%f191, [%r11+244];
	ld.shared.f32 	%f192, [%r14+15616];
	fma.rn.f32 	%f193, %f191, %f192, %f190;
	ld.shared.f32 	%f194, [%r11+248];
	ld.shared.f32 	%f195, [%r14+15872];
	fma.rn.f32 	%f196, %f194, %f195, %f193;
	ld.shared.f32 	%f197, [%r11+252];
	ld.shared.f32 	%f198, [%r14+16128];
	fma.rn.f32 	%f200, %f197, %f198, %f196;
	bar.sync 	0;
	add.s32 	%r36, %r36, %r5;
	add.s32 	%r35, %r35, %r5;
	add.s32 	%r34, %r34, %r17;
	setp.lt.s32 	%p3, %r36, %r10;
	@%p3 bra 	$L__BB0_3;
$L__BB0_4:
	cvta.to.global.u64 	%rd10, %rd5;
	mul.wide.u32 	%rd11, %r8, 4;
	add.s64 	%rd12, %rd10, %rd11;
	st.global.f32 	[%rd12], %f200;
$L__BB0_5:
	ret;

}


// ===== COMPILED SASS (sm_100) =====

	.target	sm_100

	.elftype	@"ET_EXEC"


//--------------------- .note.nv.tkinfo           --------------------------
	.section	.note.nv.tkinfo,"",@"SHT_NOTE"
	.sectionflags	@"SHF_NOTE_NV_TKINFO"
	.tkinfo
        /*0018*/ 	.word	0x00000002
        /*0030*/ 	.string	""
        /*0030*/ 	.string	"ptxas"
        /*0030*/ 	.string	"Cuda compilation tools, release 13.0, V13.0.88"
        /*0030*/ 	.string	"Build cuda_13.0.r13.0/compiler.36424714_0"
        /*0030*/ 	.string	"-arch sm_100 -m 64 "



//--------------------- .note.nv.cuinfo           --------------------------
	.section	.note.nv.cuinfo,"",@"SHT_NOTE"
	.sectionflags	@"SHF_NOTE_NV_CUINFO"
        /*0018*/ 	.short	0x0002
        /*001a*/ 	.short	0x0064
        /*001c*/ 	.short	0x0082
	.zero		2


//--------------------- .nv.info                  --------------------------
	.section	.nv.info,"",@"SHT_CUDA_INFO"
	.align	4


	//----- nvinfo : EIATTR_REGCOUNT
	.align		4
        /*0000*/ 	.byte	0x04, 0x2f
        /*0002*/ 	.short	(.L_1 - .L_0)
	.align		4
.L_0:
        /*0004*/ 	.word	index@(_Z11gemm_blocksPfS_S_i)
        /*0008*/ 	.word	0x00000020


	//----- nvinfo : EIATTR_FRAME_SIZE
	.align		4
.L_1:
        /*000c*/ 	.byte	0x04, 0x11
        /*000e*/ 	.short	(.L_3 - .L_2)
	.align		4
.L_2:
        /*0010*/ 	.word	index@(_Z11gemm_blocksPfS_S_i)
        /*0014*/ 	.word	0x00000000


	//----- nvinfo : EIATTR_MIN_STACK_SIZE
	.align		4
.L_3:
        /*0018*/ 	.byte	0x04, 0x12
        /*001a*/ 	.short	(.L_5 - .L_4)
	.align		4
.L_4:
        /*001c*/ 	.word	index@(_Z11gemm_blocksPfS_S_i)
        /*0020*/ 	.word	0x00000000
.L_5:


//--------------------- .nv.compat                --------------------------
	.section	.nv.compat,"",@"SHT_CUDA_COMPAT_INFO"
	.align	4
        /*0000*/ 	.byte	0x02, 0x09, 0x00, 0x00, 0x02, 0x02, 0x01, 0x00, 0x02, 0x05, 0x05, 0x00, 0x03, 0x07, 0x01, 0x01
        /*0010*/ 	.byte	0x02, 0x03, 0x00, 0x00, 0x02, 0x06, 0x01, 0x00, 0x04, 0x0b, 0x08, 0x00, 0x09, 0x00, 0x00, 0x00
        /*0020*/ 	.byte	0x00, 0x00, 0x00, 0x00


//--------------------- .nv.info._Z11gemm_blocksPfS_S_i --------------------------
	.section	.nv.info._Z11gemm_blocksPfS_S_i,"",@"SHT_CUDA_INFO"
	.sectionflags	@""
	.align	4


	//----- nvinfo : EIATTR_CUDA_API_VERSION
	.align		4
        /*0000*/ 	.byte	0x04, 0x37
        /*0002*/ 	.short	(.L_7 - .L_6)
.L_6:
        /*0004*/ 	.word	0x00000082


	//----- nvinfo : EIATTR_KPARAM_INFO
	.align		4
.L_7:
        /*0008*/ 	.byte	0x04, 0x17
        /*000a*/ 	.short	(.L_9 - .L_8)
.L_8:
        /*000c*/ 	.word	0x00000000
        /*0010*/ 	.short	0x0003
        /*0012*/ 	.short	0x0018
        /*0014*/ 	.byte	0x00, 0xf0, 0x11, 0x00


	//----- nvinfo : EIATTR_KPARAM_INFO
	.align		4
.L_9:
        /*0018*/ 	.byte	0x04, 0x17
        /*001a*/ 	.short	(.L_11 - .L_10)
.L_10:
        /*001c*/ 	.word	0x00000000
        /*0020*/ 	.short	0x0002
        /*0022*/ 	.short	0x0010
        /*0024*/ 	.byte	0x00, 0xf5, 0x21, 0x00


	//----- nvinfo : EIATTR_KPARAM_INFO
	.align		4
.L_11:
        /*0028*/ 	.byte	0x04, 0x17
        /*002a*/ 	.short	(.L_13 - .L_12)
.L_12:
        /*002c*/ 	.word	0x00000000
        /*0030*/ 	.short	0x0001
        /*0032*/ 	.short	0x0008
        /*0034*/ 	.byte	0x00, 0xf5, 0x21, 0x00


	//----- nvinfo : EIATTR_KPARAM_INFO
	.align		4
.L_13:
        /*0038*/ 	.byte	0x04, 0x17
        /*003a*/ 	.short	(.L_15 - .L_14)
.L_14:
        /*003c*/ 	.word	0x00000000
        /*0040*/ 	.short	0x0000
        /*0042*/ 	.short	0x0000
        /*0044*/ 	.byte	0x00, 0xf5, 0x21, 0x00


	//----- nvinfo : EIATTR_SPARSE_MMA_MASK
	.align		4
.L_15:
        /*0048*/ 	.byte	0x03, 0x50
        /*004a*/ 	.short	0x0000


	//----- nvinfo : EIATTR_MAXREG_COUNT
	.align		4
        /*004c*/ 	.byte	0x03, 0x1b
        /*004e*/ 	.short	0x00ff


	//----- nvinfo : EIATTR_NUM_BARRIERS
	.align		4
        /*0050*/ 	.byte	0x02, 0x4c
        /*0052*/ 	.byte	0x01
	.zero		1


	//----- nvinfo : EIATTR_MERCURY_ISA_VERSION
	.align		4
        /*0054*/ 	.byte	0x03, 0x5f
        /*0056*/ 	.short	0x0101


	//----- nvinfo : EIATTR_VRC_CTA_INIT_COUNT
	.align		4
        /*0058*/ 	.byte	0x02, 0x4a
	.zero		1
	.zero		1


	//----- nvinfo : EIATTR_EXIT_INSTR_OFFSETS
	.align		4
        /*005c*/ 	.byte	0x04, 0x1c
        /*005e*/ 	.short	(.L_17 - .L_16)


	//   ....[0]....
.L_16:
        /*0060*/ 	.word	0x000000e0


	//   ....[1]....
        /*0064*/ 	.word	0x00000c30


	//----- nvinfo : EIATTR_CBANK_PARAM_SIZE
	.align		4
.L_17:
        /*0068*/ 	.byte	0x03, 0x19
        /*006a*/ 	.short	0x001c


	//----- nvinfo : EIATTR_PARAM_CBANK
	.align		4
        /*006c*/ 	.byte	0x04, 0x0a
        /*006e*/ 	.short	(.L_19 - .L_18)
	.align		4
.L_18:
        /*0070*/ 	.word	index@(.nv.constant0._Z11gemm_blocksPfS_S_i)
        /*0074*/ 	.short	0x0380
        /*0076*/ 	.short	0x001c


	//----- nvinfo : EIATTR_SW_WAR
	.align		4
.L_19:
        /*0078*/ 	.byte	0x04, 0x36
        /*007a*/ 	.short	(.L_21 - .L_20)
.L_20:
        /*007c*/ 	.word	0x00000008
.L_21:


//--------------------- .nv.callgraph             --------------------------
	.section	.nv.callgraph,"",@"SHT_CUDA_CALLGRAPH"
	.align	4
	.sectionentsize	8
	.align		4
        /*0000*/ 	.word	0x00000000
	.align		4
        /*0004*/ 	.word	0xffffffff
	.align		4
        /*0008*/ 	.word	0x00000000
	.align		4
        /*000c*/ 	.word	0xfffffffe
	.align		4
        /*0010*/ 	.word	0x00000000
	.align		4
        /*0014*/ 	.word	0xfffffffd
	.align		4
        /*0018*/ 	.word	0x00000000
	.align		4
        /*001c*/ 	.word	0xfffffffc


//--------------------- .text._Z11gemm_blocksPfS_S_i --------------------------
	.section	.text._Z11gemm_blocksPfS_S_i,"ax",@progbits
	.align	128
        .global         _Z11gemm_blocksPfS_S_i
        .type           _Z11gemm_blocksPfS_S_i,@function
        .size           _Z11gemm_blocksPfS_S_i,(.L_x_3 - _Z11gemm_blocksPfS_S_i)
        .other          _Z11gemm_blocksPfS_S_i,@"STO_CUDA_ENTRY STV_DEFAULT"
_Z11gemm_blocksPfS_S_i:
.text._Z11gemm_blocksPfS_S_i:
[----:B------:R-:W-:Y:S01]  /*0000*/  LDC R1, c[0x0][0x37c] ;  /* 0x0000df00ff017b82 */ /* 0x000fe20000000800 */
[----:B------:R-:W0:Y:S07]  /*0010*/  S2R R9, SR_TID.Y ;  /* 0x0000000000097919 */ /* 0x000e2e0000002200 */
[----:B------:R-:W1:Y:S01]  /*0020*/  S2UR UR4, SR_CTAID.Y ;  /* 0x00000000000479c3 */ /* 0x000e620000002600 */
[----:B------:R-:W1:Y:S01]  /*0030*/  LDCU UR7, c[0x0][0x364] ;  /* 0x00006c80ff0777ac */ /* 0x000e620008000800 */
[----:B------:R-:W2:Y:S06]  /*0040*/  S2R R7, SR_TID.X ;  /* 0x0000000000077919 */ /* 0x000eac0000002100 */
[----:B------:R-:W2:Y:S08]  /*0050*/  S2UR UR5, SR_CTAID.X ;  /* 0x00000000000579c3 */ /* 0x000eb00000002500 */
[----:B------:R-:W2:Y:S08]  /*0060*/  LDC R0, c[0x0][0x360] ;  /* 0x0000d800ff007b82 */ /* 0x000eb00000000800 */
[----:B------:R-:W3:Y:S01]  /*0070*/  LDC R2, c[0x0][0x398] ;  /* 0x0000e600ff027b82 */ /* 0x000ee20000000800 */
[----:B-1----:R-:W-:-:S06]  /*0080*/  UIMAD UR4, UR4, UR7, URZ ;  /* 0x00000007040472a4 */ /* 0x002fcc000f8e02ff */
[----:B0-----:R-:W-:Y:S01]  /*0090*/  IADD3 R3, PT, PT, R9, UR4, RZ ;  /* 0x0000000409037c10 */ /* 0x001fe2000fffe0ff */
[----:B--2---:R-:W-:Y:S02]  /*00a0*/  IMAD R5, R0, UR5, R7 ;  /* 0x0000000500057c24 */ /* 0x004fe4000f8e0207 */
[-C--:B---3--:R-:W-:Y:S02]  /*00b0*/  IMAD R4, R2, R2.reuse, RZ ;  /* 0x0000000202047224 */ /* 0x088fe400078e02ff */
[----:B------:R-:W-:-:S05]  /*00c0*/  IMAD R19, R3, R2, R5 ;  /* 0x0000000203137224 */ /* 0x000fca00078e0205 */
[----:B------:R-:W-:-:S13]  /*00d0*/  ISETP.GE.U32.AND P0, PT, R19, R4, PT ;  /* 0x000000041300720c */ /* 0x000fda0003f06070 */
[----:B------:R-:W-:Y:S05]  /*00e0*/  @P0 EXIT ;  /* 0x000000000000094d */ /* 0x000fea0003800000 */
[----:B------:R-:W-:Y:S01]  /*00f0*/  IMAD R17, R2, UR4, RZ ;  /* 0x0000000402117c24 */ /* 0x000fe2000f8e02ff */
[----:B------:R-:W0:Y:S01]  /*0100*/  LDCU.64 UR8, c[0x0][0x358] ;  /* 0x00006b00ff0877ac */ /* 0x000e220008000a00 */
[----:B------:R-:W-:-:S03]  /*0110*/  HFMA2 R25, -RZ, RZ, 0, 0 ;  /* 0x00000000ff197431 */ /* 0x000fc600000001ff */
[----:B------:R-:W-:-:S04]  /*0120*/  IADD3 R18, PT, PT, R17, -0x1, R2 ;  /* 0xffffffff11127810 */ /* 0x000fc80007ffe002 */
[----:B------:R-:W-:-:S13]  /*0130*/  ISETP.GE.AND P0, PT, R17, R18, PT ;  /* 0x000000121100720c */ /* 0x000fda0003f06270 */
[----:B0-----:R-:W-:Y:S05]  /*0140*/  @P0 BRA `(.L_x_0) ;  /* 0x0000000800ac0947 */ /* 0x001fea0003800000 */
[----:B------:R-:W0:Y:S01]  /*0150*/  S2UR UR6, SR_CgaCtaId ;  /* 0x00000000000679c3 */ /* 0x000e220000008800 */
[----:B------:R-:W-:Y:S01]  /*0160*/  UMOV UR4, 0x400 ;  /* 0x0000040000047882 */ /* 0x000fe20000000000 */
[-C--:B------:R-:W-:Y:S01]  /*0170*/  IMAD R3, R3, R2.reuse, R7 ;  /* 0x0000000203037224 */ /* 0x080fe200078e0207 */
[----:B------:R-:W-:Y:S01]  /*0180*/  UIADD3 UR5, UPT, UPT, UR4, 0x4000, URZ ;  /* 0x0000400004057890 */ /* 0x000fe2000fffe0ff */
[----:B------:R-:W-:Y:S01]  /*0190*/  IMAD R5, R9, R2, R5 ;  /* 0x0000000209057224 */ /* 0x000fe200078e0205 */
[----:B------:R-:W-:-:S03]  /*01a0*/  MOV R25, RZ ;  /* 0x000000ff00197202 */ /* 0x000fc60000000f00 */
[----:B------:R-:W1:Y:S08]  /*01b0*/  LDC.64 R22, c[0x0][0x380] ;  /* 0x0000e000ff167b82 */ /* 0x000e700000000a00 */
[----:B------:R-:W2:Y:S01]  /*01c0*/  LDC.64 R20, c[0x0][0x388] ;  /* 0x0000e200ff147b82 */ /* 0x000ea20000000a00 */
[----:B0-----:R-:W-:Y:S02]  /*01d0*/  ULEA UR4, UR6, UR4, 0x18 ;  /* 0x0000000406047291 */ /* 0x001fe4000f8ec0ff */
[----:B------:R-:W-:-:S04]  /*01e0*/  ULEA UR5, UR6, UR5, 0x18 ;  /* 0x0000000506057291 */ /* 0x000fc8000f8ec0ff */
[----:B------:R-:W-:Y:S02]  /*01f0*/  LEA R16, R9, UR4, 0x8 ;  /* 0x0000000409107c11 */ /* 0x000fe4000f8e40ff */
[C---:B------:R-:W-:Y:S02]  /*0200*/  LEA R6, R7.reuse, UR5, 0x2 ;  /* 0x0000000507067c11 */ /* 0x040fe4000f8e10ff */
[----:B------:R-:W-:Y:S02]  /*0210*/  LEA R7, R7, R16, 0x2 ;  /* 0x0000001007077211 */ /* 0x000fe400078e10ff */
[----:B------:R-:W-:-:S07]  /*0220*/  LEA R4, R9, R6, 0x8 ;  /* 0x0000000609047211 */ /* 0x000fce00078e40ff */
.L_x_1:
[----:B-1----:R-:W-:-:S04]  /*0230*/  IMAD.WIDE.U32 R10, R3, 0x4, R22 ;  /* 0x00000004030a7825 */ /* 0x002fc800078e0016 */
[----:B--2---:R-:W-:Y:S02]  /*0240*/  IMAD.WIDE.U32 R8, R5, 0x4, R20 ;  /* 0x0000000405087825 */ /* 0x004fe400078e0014 */
[----:B------:R-:W2:Y:S04]  /*0250*/  LDG.E R10, desc[UR8][R10.64] ;  /* 0x000000080a0a7981 */ /* 0x000ea8000c1e1900 */
[----:B------:R-:W3:Y:S01]  /*0260*/  LDG.E R29, desc[UR8][R8.64] ;  /* 0x00000008081d7981 */ /* 0x000ee2000c1e1900 */
[----:B------:R-:W-:Y:S01]  /*0270*/  IADD3 R17, PT, PT, R0, R17, RZ ;  /* 0x0000001100117210 */ /* 0x000fe20007ffe0ff */
[----:B------:R-:W-:Y:S01]  /*0280*/  IMAD R5, R2, UR7, R5 ;  /* 0x0000000702057c24 */ /* 0x000fe2000f8e0205 */
[----:B------:R-:W-:Y:S02]  /*0290*/  IADD3 R3, PT, PT, R0, R3, RZ ;  /* 0x0000000300037210 */ /* 0x000fe40007ffe0ff */
[----:B------:R-:W-:Y:S01]  /*02a0*/  ISETP.GE.AND P0, PT, R17, R18, PT ;  /* 0x000000121100720c */ /* 0x000fe20003f06270 */
[----:B--2---:R-:W-:Y:S04]  /*02b0*/  STS [R7], R10 ;  /* 0x0000000a07007388 */ /* 0x004fe80000000800 */
[----:B---3--:R-:W-:Y:S01]  /*02c0*/  STS [R4], R29 ;  /* 0x0000001d04007388 */ /* 0x008fe20000000800 */
[----:B------:R-:W-:Y:S06]  /*02d0*/  BAR.SYNC.DEFER_BLOCKING 0x0 ;  /* 0x0000000000007b1d */ /* 0x000fec0000010000 */
[----:B------:R-:W-:Y:S04]  /*02e0*/  LDS R24, [R6] ;  /* 0x0000000006187984 */ /* 0x000fe80000000800 */
[----:B------:R-:W0:Y:S04]  /*02f0*/  LDS.128 R12, [R16] ;  /* 0x00000000100c7984 */ /* 0x000e280000000c00 */
[----:B------:R-:W1:Y:S04]  /*0300*/  LDS R26, [R6+0x100] ;  /* 0x00010000061a7984 */ /* 0x000e680000000800 */
[----:B------:R-:W2:Y:S04]  /*0310*/  LDS R27, [R6+0x200] ;  /* 0x00020000061b7984 */ /* 0x000ea80000000800 */
[----:B------:R-:W-:Y:S01]  /*0320*/  LDS.128 R8, [R16+0x10] ;  /* 0x0000100010087984 */ /* 0x000fe20000000c00 */
[----:B0-----:R-:W-:-:S03]  /*0330*/  FFMA R24, R12, R24, R25 ;  /* 0x000000180c187223 */ /* 0x001fc60000000019 */
[----:B------:R-:W0:Y:S01]  /*0340*/  LDS R12, [R6+0x300] ;  /* 0x00030000060c7984 */ /* 0x000e220000000800 */
[----:B-1----:R-:W-:-:S03]  /*0350*/  FFMA R26, R26, R13, R24 ;  /* 0x0000000d1a1a7223 */ /* 0x002fc60000000018 */
[----:B------:R-:W1:Y:S01]  /*0360*/  LDS R13, [R6+0x400] ;  /* 0x00040000060d7984 */ /* 0x000e620000000800 */
[----:B--2---:R-:W-:-:S03]  /*0370*/  FFMA R27, R27, R14, R26 ;  /* 0x0000000e1b1b7223 */ /* 0x004fc6000000001a */
[----:B------:R-:W2:Y:S04]  /*0380*/  LDS R24, [R6+0x500] ;  /* 0x0005000006187984 */ /* 0x000ea80000000800 */
[----:B------:R-:W3:Y:S01]  /*0390*/  LDS R25, [R6+0x600] ;  /* 0x0006000006197984 */ /* 0x000ee20000000800 */
[----:B0-----:R-:W-:-:S03]  /*03a0*/  FFMA R15, R12, R15, R27 ;  /* 0x0000000f0c0f7223 */ /* 0x001fc6000000001b */
[----:B------:R-:W-:Y:S01]  /*03b0*/  LDS R27, [R6+0x2400] ;  /* 0x00240000061b7984 */ /* 0x000fe20000000800 */
[----:B-1----:R-:W-:-:S03]  /*03c0*/  FFMA R13, R8, R13, R15 ;  /* 0x0000000d080d7223 */ /* 0x002fc6000000000f */
[----:B------:R-:W0:Y:S01]  /*03d0*/  LDS R8, [R6+0x700] ;  /* 0x0007000006087984 */ /* 0x000e220000000800 */
[----:B--2---:R-:W-:-:S03]  /*03e0*/  FFMA R26, R24, R9, R13 ;  /* 0x00000009181a7223 */ /* 0x004fc6000000000d */
[----:B------:R-:W-:Y:S01]  /*03f0*/  LDS R9, [R6+0x800] ;  /* 0x0008000006097984 */ /* 0x000fe20000000800 */
[----:B---3--:R-:W-:-:S03]  /*0400*/  FFMA R25, R25, R10, R26 ;  /* 0x0000000a19197223 */ /* 0x008fc6000000001a */
[----:B------:R-:W1:Y:S04]  /*0410*/  LDS.128 R12, [R16+0x20] ;  /* 0x00002000100c7984 */ /* 0x000e680000000c00 */
[----:B------:R-:W2:Y:S01]  /*0420*/  LDS R24, [R6+0x900] ;  /* 0x0009000006187984 */ /* 0x000ea20000000800 */
[----:B0-----:R-:W-:-:S03]  /*0430*/  FFMA R11, R8, R11, R25 ;  /* 0x0000000b080b7223 */ /* 0x001fc60000000019 */
[----:B------:R-:W0:Y:S01]  /*0440*/  LDS R25, [R6+0xa00] ;  /* 0x000a000006197984 */ /* 0x000e220000000800 */
[----:B-1----:R-:W-:-:S03]  /*0450*/  FFMA R9, R12, R9, R11 ;  /* 0x000000090c097223 */ /* 0x002fc6000000000b */
[----:B------:R-:W1:Y:S01]  /*0460*/  LDS R12, [R6+0xb00] ;  /* 0x000b0000060c7984 */ /* 0x000e620000000800 */
[----:B--2---:R-:W-:-:S03]  /*0470*/  FFMA R26, R24, R13, R9 ;  /* 0x0000000d181a7223 */ /* 0x004fc60000000009 */
[----:B------:R-:W-:Y:S04]  /*0480*/  LDS R13, [R6+0xc00] ;  /* 0x000c0000060d7984 */ /* 0x000fe80000000800 */
[----:B------:R-:W2:Y:S04]  /*0490*/  LDS.128 R8, [R16+0x30] ;  /* 0x0000300010087984 */ /* 0x000ea80000000c00 */
[----:B------:R-:W3:Y:S01]  /*04a0*/  LDS R24, [R6+0xd00] ;  /* 0x000d000006187984 */ /* 0x000ee20000000800 */
[----:B0-----:R-:W-:-:S04]  /*04b0*/  FFMA R25, R25, R14, R26 ;  /* 0x0000000e19197223 */ /* 0x001fc8000000001a */
[----:B-1----:R-:W-:Y:S02]  /*04c0*/  FFMA R15, R12, R15, R25 ;  /* 0x0000000f0c0f7223 */ /* 0x002fe40000000019 */
[----:B------:R-:W0:Y:S02]  /*04d0*/  LDS R25, [R6+0xe00] ;  /* 0x000e000006197984 */ /* 0x000e240000000800 */
[----:B--2---:R-:W-:Y:S02]  /*04e0*/  FFMA R13, R8, R13, R15 ;  /* 0x0000000d080d7223 */ /* 0x004fe4000000000f */
[----:B------:R-:W1:Y:S02]  /*04f0*/  LDS R8, [R6+0xf00] ;  /* 0x000f000006087984 */ /* 0x000e640000000800 */
[----:B---3--:R-:W-:Y:S02]  /*0500*/  FFMA R26, R24, R9, R13 ;  /* 0x00000009181a7223 */ /* 0x008fe4000000000d */
        /* <DEDUP_REMOVED lines=45> */
[----:B------:R-:W2:Y:S04]  /*07e0*/  LDS.128 R8, [R16+0x90] ;  /* 0x0000900010087984 */ /* 0x000ea80000000c00 */
[----:B------:R-:W3:Y:S01]  /*07f0*/  LDS R24, [R6+0x2500] ;  /* 0x0025000006187984 */ /* 0x000ee20000000800 */
[----:B0-----:R-:W-:-:S03]  /*0800*/  FFMA R13, R25, R14, R26 ;  /* 0x0000000e190d7223 */ /* 0x001fc6000000001a */
[----:B------:R-:W0:Y:S01]  /*0810*/  LDS R25, [R6+0x2600] ;  /* 0x0026000006197984 */ /* 0x000e220000000800 */
[----:B-1----:R-:W-:-:S04]  /*0820*/  FFMA R13, R12, R15, R13 ;  /* 0x0000000f0c0d7223 */ /* 0x002fc8000000000d */
[----:B--2---:R-:W-:Y:S02]  /*0830*/  FFMA R13, R8, R27, R13 ;  /* 0x0000001b080d7223 */ /* 0x004fe4000000000d */
[----:B------:R-:W1:Y:S02]  /*0840*/  LDS R8, [R6+0x2700] ;  /* 0x0027000006087984 */ /* 0x000e640000000800 */
[----:B---3--:R-:W-:Y:S02]  /*0850*/  FFMA R26, R24, R9, R13 ;  /* 0x00000009181a7223 */ /* 0x008fe4000000000d */
[----:B------:R-:W-:Y:S04]  /*0860*/  LDS R27, [R6+0x2800] ;  /* 0x00280000061b7984 */ /* 0x000fe80000000800 */
        /* <DEDUP_REMOVED lines=26> */
[----:B------:R-:W-:Y:S02]  /*0a10*/  LDS R27, [R6+0x3400] ;  /* 0x00340000061b7984 */ /* 0x000fe40000000800 */
[----:B0-----:R-:W-:Y:S02]  /*0a20*/  FFMA R13, R25, R14, R26 ;  /* 0x0000000e190d7223 */ /* 0x001fe4000000001a */
[----:B------:R-:W0:Y:S04]  /*0a30*/  LDS.128 R8, [R16+0xd0] ;  /* 0x0000d00010087984 */ /* 0x000e280000000c00 */
[----:B------:R-:W2:Y:S04]  /*0a40*/  LDS R24, [R6+0x3500] ;  /* 0x0035000006187984 */ /* 0x000ea80000000800 */
[----:B------:R-:W3:Y:S01]  /*0a50*/  LDS R25, [R6+0x3600] ;  /* 0x0036000006197984 */ /* 0x000ee20000000800 */
[----:B-1----:R-:W-:-:S04]  /*0a60*/  FFMA R13, R12, R15, R13 ;  /* 0x0000000f0c0d7223 */ /* 0x002fc8000000000d */
[----:B0-----:R-:W-:Y:S02]  /*0a70*/  FFMA R13, R8, R27, R13 ;  /* 0x0000001b080d7223 */ /* 0x001fe4000000000d */
[----:B------:R-:W0:Y:S02]  /*0a80*/  LDS R8, [R6+0x3700] ;  /* 0x0037000006087984 */ /* 0x000e240000000800 */
[----:B--2---:R-:W-:Y:S02]  /*0a90*/  FFMA R26, R24, R9, R13 ;  /* 0x00000009181a7223 */ /* 0x004fe4000000000d */
[----:B------:R-:W-:Y:S02]  /*0aa0*/  LDS R27, [R6+0x3800] ;  /* 0x00380000061b7984 */ /* 0x000fe40000000800 */
[----:B---3--:R-:W-:Y:S02]  /*0ab0*/  FFMA R9, R25, R10, R26 ;  /* 0x0000000a19097223 */ /* 0x008fe4000000001a */
[----:B------:R-:W1:Y:S04]  /*0ac0*/  LDS.128 R12, [R16+0xe0] ;  /* 0x0000e000100c7984 */ /* 0x000e680000000c00 */
[----:B------:R-:W2:Y:S04]  /*0ad0*/  LDS R24, [R6+0x3900] ;  /* 0x0039000006187984 */ /* 0x000ea80000000800 */
[----:B------:R-:W3:Y:S01]  /*0ae0*/  LDS R25, [R6+0x3a00] ;  /* 0x003a000006197984 */ /* 0x000ee20000000800 */
[----:B0-----:R-:W-:-:S04]  /*0af0*/  FFMA R9, R8, R11, R9 ;  /* 0x0000000b08097223 */ /* 0x001fc80000000009 */
[----:B-1----:R-:W-:Y:S02]  /*0b00*/  FFMA R9, R12, R27, R9 ;  /* 0x0000001b0c097223 */ /* 0x002fe40000000009 */
[----:B------:R-:W0:Y:S02]  /*0b10*/  LDS R12, [R6+0x3b00] ;  /* 0x003b0000060c7984 */ /* 0x000e240000000800 */
[----:B--2---:R-:W-:Y:S02]  /*0b20*/  FFMA R24, R24, R13, R9 ;  /* 0x0000000d18187223 */ /* 0x004fe40000000009 */
[----:B------:R-:W-:Y:S02]  /*0b30*/  LDS R13, [R6+0x3c00] ;  /* 0x003c0000060d7984 */ /* 0x000fe40000000800 */
[----:B---3--:R-:W-:Y:S02]  /*0b40*/  FFMA R25, R25, R14, R24 ;  /* 0x0000000e19197223 */ /* 0x008fe40000000018 */
[----:B------:R-:W1:Y:S04]  /*0b50*/  LDS.128 R8, [R16+0xf0] ;  /* 0x0000f00010087984 */ /* 0x000e680000000c00 */
[----:B------:R-:W2:Y:S04]  /*0b60*/  LDS R27, [R6+0x3d00] ;  /* 0x003d0000061b7984 */ /* 0x000ea80000000800 */
[----:B------:R-:W3:Y:S04]  /*0b70*/  LDS R24, [R6+0x3e00] ;  /* 0x003e000006187984 */ /* 0x000ee80000000800 */
[----:B------:R-:W4:Y:S01]  /*0b80*/  LDS R14, [R6+0x3f00] ;  /* 0x003f0000060e7984 */ /* 0x000f220000000800 */
[----:B0-----:R-:W-:-:S04]  /*0b90*/  FFMA R15, R12, R15, R25 ;  /* 0x0000000f0c0f7223 */ /* 0x001fc80000000019 */
[----:B-1----:R-:W-:-:S04]  /*0ba0*/  FFMA R8, R8, R13, R15 ;  /* 0x0000000d08087223 */ /* 0x002fc8000000000f */
[----:B--2---:R-:W-:-:S04]  /*0bb0*/  FFMA R9, R27, R9, R8 ;  /* 0x000000091b097223 */ /* 0x004fc80000000008 */
[----:B---3--:R-:W-:-:S04]  /*0bc0*/  FFMA R9, R24, R10, R9 ;  /* 0x0000000a18097223 */ /* 0x008fc80000000009 */
[----:B----4-:R-:W-:Y:S01]  /*0bd0*/  FFMA R25, R14, R11, R9 ;  /* 0x0000000b0e197223 */ /* 0x010fe20000000009 */
[----:B------:R-:W-:Y:S06]  /*0be0*/  BAR.SYNC.DEFER_BLOCKING 0x0 ;  /* 0x0000000000007b1d */ /* 0x000fec0000010000 */
[----:B------:R-:W-:Y:S05]  /*0bf0*/  @!P0 BRA `(.L_x_1) ;  /* 0xfffffff4008c8947 */ /* 0x000fea000383ffff */
.L_x_0:
[----:B------:R-:W0:Y:S02]  /*0c00*/  LDC.64 R2, c[0x0][0x390] ;  /* 0x0000e400ff027b82 */ /* 0x000e240000000a00 */
[----:B0-----:R-:W-:-:S05]  /*0c10*/  IMAD.WIDE.U32 R2, R19, 0x4, R2 ;  /* 0x0000000413027825 */ /* 0x001fca00078e0002 */
[----:B------:R-:W-:Y:S01]  /*0c20*/  STG.E desc[UR8][R2.64], R25 ;  /* 0x0000001902007986 */ /* 0x000fe2000c101908 */
[----:B------:R-:W-:Y:S05]  /*0c30*/  EXIT ;  /* 0x000000000000794d */ /* 0x000fea0003800000 */
.L_x_2:
[----:B------:R-:W-:-:S00]  /*0c40*/  BRA `(.L_x_2) ;  /* 0xfffffffc00fc7947 */ /* 0x000fc0000383ffff */
[----:B------:R-:W-:-:S00]  /*0c50*/  NOP ;  /* 0x0000000000007918 */ /* 0x000fc00000000000 */
        /* <DEDUP_REMOVED lines=10> */
.L_x_3:


//--------------------- .nv.shared._Z11gemm_blocksPfS_S_i --------------------------
	.section	.nv.shared._Z11gemm_blocksPfS_S_i,"aw",@nobits
	.sectionflags	@""
	.align	4
.nv.shared._Z11gemm_blocksPfS_S_i:
	.zero		33792


//--------------------- .nv.shared.reserved.0     --------------------------
	.section	.nv.shared.reserved.0,"aw",@nobits
	.weak		__nv_reservedSMEM_offset_0_alias
	.size		__nv_reservedSMEM_offset_0_alias, 0, 64
	.other		__nv_reservedSMEM_offset_0_alias,@"STO_CUDA_RESERVED_SHARED STV_DEFAULT"
__nv_reservedSMEM_offset_0_alias:
	.zero		0
	.zero		64


//--------------------- .nv.constant0._Z11gemm_blocksPfS_S_i --------------------------
	.section	.nv.constant0._Z11gemm_blocksPfS_S_i,"a",@progbits
	.sectionflags	@""
	.align	4
.nv.constant0._Z11gemm_blocksPfS_S_i:
	.zero		924


//--------------------- SYMBOLS --------------------------

	.type		.nv.reservedSmem.offset0,@object
	.size		.nv.reservedSmem.offset0,0x4
	.type		.nv.reservedSmem.cap,@object
	.size		.nv.reservedSmem.cap,0x4
